//
// Generated by NVIDIA NVVM Compiler
//
// Compiler Build ID: CL-36424714
// Cuda compilation tools, release 13.0, V13.0.88
// Based on NVVM 20.0.0
//

.version 9.0
.target sm_100
.address_size 64

	// .globl	_Z15vectorScalarAddPKfPfif

.visible .entry _Z15vectorScalarAddPKfPfif(
	.param .u64 .ptr .align 1 _Z15vectorScalarAddPKfPfif_param_0,
	.param .u64 .ptr .align 1 _Z15vectorScalarAddPKfPfif_param_1,
	.param .u32 _Z15vectorScalarAddPKfPfif_param_2,
	.param .f32 _Z15vectorScalarAddPKfPfif_param_3
)
{
	.reg .pred 	%p<2>;
	.reg .b32 	%r<6>;
	.reg .b32 	%f<4>;
	.reg .b64 	%rd<8>;

	ld.param.u64 	%rd1, [_Z15vectorScalarAddPKfPfif_param_0];
	ld.param.u64 	%rd2, [_Z15vectorScalarAddPKfPfif_param_1];
	ld.param.u32 	%r2, [_Z15vectorScalarAddPKfPfif_param_2];
	ld.param.f32 	%f1, [_Z15vectorScalarAddPKfPfif_param_3];
	mov.u32 	%r3, %ctaid.x;
	mov.u32 	%r4, %ntid.x;
	mov.u32 	%r5, %tid.x;
	mad.lo.s32 	%r1, %r3, %r4, %r5;
	setp.ge.s32 	%p1, %r1, %r2;
	@%p1 bra 	$L__BB0_2;
	cvta.to.global.u64 	%rd3, %rd1;
	cvta.to.global.u64 	%rd4, %rd2;
	mul.wide.s32 	%rd5, %r1, 4;
	add.s64 	%rd6, %rd3, %rd5;
	ld.global.f32 	%f2, [%rd6];
	add.f32 	%f3, %f1, %f2;
	add.s64 	%rd7, %rd4, %rd5;
	st.global.f32 	[%rd7], %f3;
$L__BB0_2:
	ret;

}


// ===== COMPILED SASS (sm_100) =====

	.target	sm_100

	.elftype	@"ET_EXEC"


//--------------------- .note.nv.tkinfo           --------------------------
	.section	.note.nv.tkinfo,"",@"SHT_NOTE"
	.sectionflags	@"SHF_NOTE_NV_TKINFO"
	.tkinfo
        /*0018*/ 	.word	0x00000002
        /*0030*/ 	.string	""
        /*0030*/ 	.string	"ptxas"
        /*0030*/ 	.string	"Cuda compilation tools, release 13.0, V13.0.88"
        /*0030*/ 	.string	"Build cuda_13.0.r13.0/compiler.36424714_0"
        /*0030*/ 	.string	"-arch sm_100 -m 64 "



//--------------------- .note.nv.cuinfo           --------------------------
	.section	.note.nv.cuinfo,"",@"SHT_NOTE"
	.sectionflags	@"SHF_NOTE_NV_CUINFO"
        /*0018*/ 	.short	0x0002
        /*001a*/ 	.short	0x0064
        /*001c*/ 	.short	0x0082
	.zero		2


//--------------------- .nv.info                  --------------------------
	.section	.nv.info,"",@"SHT_CUDA_INFO"
	.align	4


	//----- nvinfo : EIATTR_REGCOUNT
	.align		4
        /*0000*/ 	.byte	0x04, 0x2f
        /*0002*/ 	.short	(.L_1 - .L_0)
	.align		4
.L_0:
        /*0004*/ 	.word	index@(_Z15vectorScalarAddPKfPfif)
        /*0008*/ 	.word	0x0000000a


	//----- nvinfo : EIATTR_FRAME_SIZE
	.align		4
.L_1:
        /*000c*/ 	.byte	0x04, 0x11
        /*000e*/ 	.short	(.L_3 - .L_2)
	.align		4
.L_2:
        /*0010*/ 	.word	index@(_Z15vectorScalarAddPKfPfif)
        /*0014*/ 	.word	0x00000000


	//----- nvinfo : EIATTR_MIN_STACK_SIZE
	.align		4
.L_3:
        /*0018*/ 	.byte	0x04, 0x12
        /*001a*/ 	.short	(.L_5 - .L_4)
	.align		4
.L_4:
        /*001c*/ 	.word	index@(_Z15vectorScalarAddPKfPfif)
        /*0020*/ 	.word	0x00000000
.L_5:


//--------------------- .nv.compat                --------------------------
	.section	.nv.compat,"",@"SHT_CUDA_COMPAT_INFO"
	.align	4
        /*0000*/ 	.byte	0x02, 0x09, 0x00, 0x00, 0x02, 0x02, 0x01, 0x00, 0x02, 0x05, 0x05, 0x00, 0x03, 0x07, 0x01, 0x01
        /*0010*/ 	.byte	0x02, 0x03, 0x00, 0x00, 0x02, 0x06, 0x01, 0x00, 0x04, 0x0b, 0x08, 0x00, 0x09, 0x00, 0x00, 0x00
        /*0020*/ 	.byte	0x00, 0x00, 0x00, 0x00


//--------------------- .nv.info._Z15vectorScalarAddPKfPfif --------------------------
	.section	.nv.info._Z15vectorScalarAddPKfPfif,"",@"SHT_CUDA_INFO"
	.sectionflags	@""
	.align	4


	//----- nvinfo : EIATTR_CUDA_API_VERSION
	.align		4
        /*0000*/ 	.byte	0x04, 0x37
        /*0002*/ 	.short	(.L_7 - .L_6)
.L_6:
        /*0004*/ 	.word	0x00000082


	//----- nvinfo : EIATTR_KPARAM_INFO
	.align		4
.L_7:
        /*0008*/ 	.byte	0x04, 0x17
        /*000a*/ 	.short	(.L_9 - .L_8)
.L_8:
        /*000c*/ 	.word	0x00000000
        /*0010*/ 	.short	0x0003
        /*0012*/ 	.short	0x0014
        /*0014*/ 	.byte	0x00, 0xf0, 0x11, 0x00


	//----- nvinfo : EIATTR_KPARAM_INFO
	.align		4
.L_9:
        /*0018*/ 	.byte	0x04, 0x17
        /*001a*/ 	.short	(.L_11 - .L_10)
.L_10:
        /*001c*/ 	.word	0x00000000
        /*0020*/ 	.short	0x0002
        /*0022*/ 	.short	0x0010
        /*0024*/ 	.byte	0x00, 0xf0, 0x11, 0x00


	//----- nvinfo : EIATTR_KPARAM_INFO
	.align		4
.L_11:
        /*0028*/ 	.byte	0x04, 0x17
        /*002a*/ 	.short	(.L_13 - .L_12)
.L_12:
        /*002c*/ 	.word	0x00000000
        /*0030*/ 	.short	0x0001
        /*0032*/ 	.short	0x0008
        /*0034*/ 	.byte	0x00, 0xf5, 0x21, 0x00


	//----- nvinfo : EIATTR_KPARAM_INFO
	.align		4
.L_13:
        /*0038*/ 	.byte	0x04, 0x17
        /*003a*/ 	.short	(.L_15 - .L_14)
.L_14:
        /*003c*/ 	.word	0x00000000
        /*0040*/ 	.short	0x0000
        /*0042*/ 	.short	0x0000
        /*0044*/ 	.byte	0x00, 0xf5, 0x21, 0x00


	//----- nvinfo : EIATTR_SPARSE_MMA_MASK
	.align		4
.L_15:
        /*0048*/ 	.byte	0x03, 0x50
        /*004a*/ 	.short	0x0000


	//----- nvinfo : EIATTR_MAXREG_COUNT
	.align		4
        /*004c*/ 	.byte	0x03, 0x1b
        /*004e*/ 	.short	0x00ff


	//----- nvinfo : EIATTR_MERCURY_ISA_VERSION
	.align		4
        /*0050*/ 	.byte	0x03, 0x5f
        /*0052*/ 	.short	0x0101


	//----- nvinfo : EIATTR_VRC_CTA_INIT_COUNT
	.align		4
        /*0054*/ 	.byte	0x02, 0x4a
	.zero		1
	.zero		1


	//----- nvinfo : EIATTR_EXIT_INSTR_OFFSETS
	.align		4
        /*0058*/ 	.byte	0x04, 0x1c
        /*005a*/ 	.short	(.L_17 - .L_16)


	//   ....[0]....
.L_16:
        /*005c*/ 	.word	0x00000070


	//   ....[1]....
        /*0060*/ 	.word	0x00000110


	//----- nvinfo : EIATTR_CBANK_PARAM_SIZE
	.align		4
.L_17:
        /*0064*/ 	.byte	0x03, 0x19
        /*0066*/ 	.short	0x0018


	//----- nvinfo : EIATTR_PARAM_CBANK
	.align		4
        /*0068*/ 	.byte	0x04, 0x0a
        /*006a*/ 	.short	(.L_19 - .L_18)
	.align		4
.L_18:
        /*006c*/ 	.word	index@(.nv.constant0._Z15vectorScalarAddPKfPfif)
        /*0070*/ 	.short	0x0380
        /*0072*/ 	.short	0x0018


	//----- nvinfo : EIATTR_SW_WAR
	.align		4
.L_19:
        /*0074*/ 	.byte	0x04, 0x36
        /*0076*/ 	.short	(.L_21 - .L_20)
.L_20:
        /*0078*/ 	.word	0x00000008
.L_21:


//--------------------- .nv.callgraph             --------------------------
	.section	.nv.callgraph,"",@"SHT_CUDA_CALLGRAPH"
	.align	4
	.sectionentsize	8
	.align		4
        /*0000*/ 	.word	0x00000000
	.align		4
        /*0004*/ 	.word	0xffffffff
	.align		4
        /*0008*/ 	.word	0x00000000
	.align		4
        /*000c*/ 	.word	0xfffffffe
	.align		4
        /*0010*/ 	.word	0x00000000
	.align		4
        /*0014*/ 	.word	0xfffffffd
	.align		4
        /*0018*/ 	.word	0x00000000
	.align		4
        /*001c*/ 	.word	0xfffffffc


//--------------------- .text._Z15vectorScalarAddPKfPfif --------------------------
	.section	.text._Z15vectorScalarAddPKfPfif,"ax",@progbits
	.align	128
        .global         _Z15vectorScalarAddPKfPfif
        .type           _Z15vectorScalarAddPKfPfif,@function
        .size           _Z15vectorScalarAddPKfPfif,(.L_x_1 - _Z15vectorScalarAddPKfPfif)
        .other          _Z15vectorScalarAddPKfPfif,@"STO_CUDA_ENTRY STV_DEFAULT"
_Z15vectorScalarAddPKfPfif:
.text._Z15vectorScalarAddPKfPfif:
[----:B------:R-:W-:Y:S01]  /*0000*/  LDC R1, c[0x0][0x37c] ;  /* 0x0000df00ff017b82 */ /* 0x000fe20000000800 */
[----:B------:R-:W0:Y:S07]  /*0010*/  S2R R0, SR_TID.X ;  /* 0x0000000000007919 */ /* 0x000e2e0000002100 */
[----:B------:R-:W0:Y:S01]  /*0020*/  S2UR UR4, SR_CTAID.X ;  /* 0x00000000000479c3 */ /* 0x000e220000002500 */
[----:B------:R-:W1:Y:S07]  /*0030*/  LDCU UR5, c[0x0][0x390] ;  /* 0x00007200ff0577ac */ /* 0x000e6e0008000800 */
[----:B------:R-:W0:Y:S02]  /*0040*/  LDC R7, c[0x0][0x360] ;  /* 0x0000d800ff077b82 */ /* 0x000e240000000800 */
[----:B0-----:R-:W-:-:S05]  /*0050*/  IMAD R7, R7, UR4, R0 ;  /* 0x0000000407077c24 */ /* 0x001fca000f8e0200 */
[----:B-1----:R-:W-:-:S13]  /*0060*/  ISETP.GE.AND P0, PT, R7, UR5, PT ;  /* 0x0000000507007c0c */ /* 0x002fda000bf06270 */
[----:B------:R-:W-:Y:S05]  /*0070*/  @P0 EXIT ;  /* 0x000000000000094d */ /* 0x000fea0003800000 */
[----:B------:R-:W0:Y:S01]  /*0080*/  LDC.64 R2, c[0x0][0x380] ;  /* 0x0000e000ff027b82 */ /* 0x000e220000000a00 */
[----:B------:R-:W1:Y:S01]  /*0090*/  LDCU.64 UR4, c[0x0][0x358] ;  /* 0x00006b00ff0477ac */ /* 0x000e620008000a00 */
[----:B------:R-:W2:Y:S06]  /*00a0*/  LDCU UR6, c[0x0][0x394] ;  /* 0x00007280ff0677ac */ /* 0x000eac0008000800 */
[----:B------:R-:W3:Y:S01]  /*00b0*/  LDC.64 R4, c[0x0][0x388] ;  /* 0x0000e200ff047b82 */ /* 0x000ee20000000a00 */
[----:B0-----:R-:W-:-:S06]  /*00c0*/  IMAD.WIDE R2, R7, 0x4, R2 ;  /* 0x0000000407027825 */ /* 0x001fcc00078e0202 */
[----:B-1----:R-:W2:Y:S01]  /*00d0*/  LDG.E R2, desc[UR4][R2.64] ;  /* 0x0000000402027981 */ /* 0x002ea2000c1e1900 */
[----:B---3--:R-:W-:-:S04]  /*00e0*/  IMAD.WIDE R4, R7, 0x4, R4 ;  /* 0x0000000407047825 */ /* 0x008fc800078e0204 */
[----:B--2---:R-:W-:-:S05]  /*00f0*/  FADD R7, R2, UR6 ;  /* 0x0000000602077e21 */ /* 0x004fca0008000000 */
[----:B------:R-:W-:Y:S01]  /*0100*/  STG.E desc[UR4][R4.64], R7 ;  /* 0x0000000704007986 */ /* 0x000fe2000c101904 */
[----:B------:R-:W-:Y:S05]  /*0110*/  EXIT ;  /* 0x000000000000794d */ /* 0x000fea0003800000 */
.L_x_0:
[----:B------:R-:W-:-:S00]  /*0120*/  BRA `(.L_x_0) ;  /* 0xfffffffc00fc7947 */ /* 0x000fc0000383ffff */
[----:B------:R-:W-:-:S00]  /*0130*/  NOP ;  /* 0x0000000000007918 */ /* 0x000fc00000000000 */
        /* <DEDUP_REMOVED lines=12> */
.L_x_1:


//--------------------- .nv.shared.reserved.0     --------------------------
	.section	.nv.shared.reserved.0,"aw",@nobits
	.weak		__nv_reservedSMEM_offset_0_alias
	.size		__nv_reservedSMEM_offset_0_alias, 0, 64
	.other		__nv_reservedSMEM_offset_0_alias,@"STO_CUDA_RESERVED_SHARED STV_DEFAULT"
__nv_reservedSMEM_offset_0_alias:
	.zero		0
	.zero		64


//--------------------- .nv.constant0._Z15vectorScalarAddPKfPfif --------------------------
	.section	.nv.constant0._Z15vectorScalarAddPKfPfif,"a",@progbits
	.sectionflags	@""
	.align	4
.nv.constant0._Z15vectorScalarAddPKfPfif:
	.zero		920


//--------------------- SYMBOLS --------------------------

	.type		.nv.reservedSmem.offset0,@object
	.size		.nv.reservedSmem.offset0,0x4
